//
// Generated by NVIDIA NVVM Compiler
//
// Compiler Build ID: CL-36424714
// Cuda compilation tools, release 13.0, V13.0.88
// Based on NVVM 20.0.0
//

.version 9.0
.target sm_100
.address_size 64

	// .globl	_Z6matMulPiS_S_i

.visible .entry _Z6matMulPiS_S_i(
	.param .u64 .ptr .align 1 _Z6matMulPiS_S_i_param_0,
	.param .u64 .ptr .align 1 _Z6matMulPiS_S_i_param_1,
	.param .u64 .ptr .align 1 _Z6matMulPiS_S_i_param_2,
	.param .u32 _Z6matMulPiS_S_i_param_3
)
{
	.reg .pred 	%p<10>;
	.reg .b32 	%r<122>;
	.reg .b64 	%rd<67>;

	ld.param.u64 	%rd14, [_Z6matMulPiS_S_i_param_0];
	ld.param.u64 	%rd15, [_Z6matMulPiS_S_i_param_1];
	ld.param.u32 	%r31, [_Z6matMulPiS_S_i_param_3];
	cvta.to.global.u64 	%rd1, %rd15;
	cvta.to.global.u64 	%rd2, %rd14;
	mov.u32 	%r32, %ctaid.x;
	mov.u32 	%r33, %ntid.x;
	mov.u32 	%r34, %tid.x;
	mad.lo.s32 	%r1, %r32, %r33, %r34;
	mov.u32 	%r35, %ctaid.y;
	mov.u32 	%r36, %ntid.y;
	mov.u32 	%r37, %tid.y;
	mad.lo.s32 	%r38, %r35, %r36, %r37;
	max.s32 	%r39, %r1, %r38;
	setp.ge.s32 	%p1, %r39, %r31;
	@%p1 bra 	$L__BB0_13;
	mul.lo.s32 	%r3, %r31, %r38;
	and.b32  	%r4, %r31, 7;
	setp.lt.u32 	%p2, %r31, 8;
	mov.b32 	%r116, 0;
	mov.u32 	%r121, %r116;
	@%p2 bra 	$L__BB0_4;
	and.b32  	%r116, %r31, 2147483640;
	neg.s32 	%r110, %r116;
	mul.wide.s32 	%rd16, %r31, 4;
	add.s64 	%rd3, %rd1, %rd16;
	shl.b32 	%r7, %r31, 3;
	mul.wide.s32 	%rd17, %r31, 8;
	add.s64 	%rd4, %rd1, %rd17;
	mul.wide.s32 	%rd18, %r31, 12;
	add.s64 	%rd5, %rd1, %rd18;
	mul.wide.s32 	%rd19, %r31, 16;
	add.s64 	%rd6, %rd1, %rd19;
	mul.wide.s32 	%rd20, %r31, 20;
	add.s64 	%rd7, %rd1, %rd20;
	mul.wide.s32 	%rd21, %r31, 24;
	add.s64 	%rd8, %rd1, %rd21;
	mul.wide.s32 	%rd22, %r31, 28;
	add.s64 	%rd9, %rd1, %rd22;
	mul.wide.u32 	%rd23, %r3, 4;
	add.s64 	%rd24, %rd23, %rd2;
	add.s64 	%rd66, %rd24, 16;
	mov.b32 	%r121, 0;
	mov.u32 	%r109, %r1;
$L__BB0_3:
	.pragma "nounroll";
	mul.wide.s32 	%rd25, %r109, 4;
	add.s64 	%rd26, %rd3, %rd25;
	add.s64 	%rd27, %rd4, %rd25;
	add.s64 	%rd28, %rd5, %rd25;
	add.s64 	%rd29, %rd6, %rd25;
	add.s64 	%rd30, %rd7, %rd25;
	add.s64 	%rd31, %rd8, %rd25;
	add.s64 	%rd32, %rd9, %rd25;
	add.s64 	%rd33, %rd1, %rd25;
	ld.global.u32 	%r43, [%rd66+-16];
	ld.global.u32 	%r44, [%rd33];
	add.s32 	%r45, %r43, %r121;
	add.s32 	%r46, %r45, %r44;
	ld.global.u32 	%r47, [%rd66+-12];
	ld.global.u32 	%r48, [%rd26];
	add.s32 	%r49, %r47, %r46;
	add.s32 	%r50, %r49, %r48;
	ld.global.u32 	%r51, [%rd66+-8];
	ld.global.u32 	%r52, [%rd27];
	add.s32 	%r53, %r51, %r50;
	add.s32 	%r54, %r53, %r52;
	ld.global.u32 	%r55, [%rd66+-4];
	ld.global.u32 	%r56, [%rd28];
	add.s32 	%r57, %r55, %r54;
	add.s32 	%r58, %r57, %r56;
	ld.global.u32 	%r59, [%rd66];
	ld.global.u32 	%r60, [%rd29];
	add.s32 	%r61, %r59, %r58;
	add.s32 	%r62, %r61, %r60;
	ld.global.u32 	%r63, [%rd66+4];
	ld.global.u32 	%r64, [%rd30];
	add.s32 	%r65, %r63, %r62;
	add.s32 	%r66, %r65, %r64;
	ld.global.u32 	%r67, [%rd66+8];
	ld.global.u32 	%r68, [%rd31];
	add.s32 	%r69, %r67, %r66;
	add.s32 	%r70, %r69, %r68;
	ld.global.u32 	%r71, [%rd66+12];
	ld.global.u32 	%r72, [%rd32];
	add.s32 	%r73, %r71, %r70;
	add.s32 	%r121, %r73, %r72;
	add.s32 	%r110, %r110, 8;
	add.s32 	%r109, %r109, %r7;
	add.s64 	%rd66, %rd66, 32;
	setp.ne.s32 	%p3, %r110, 0;
	@%p3 bra 	$L__BB0_3;
$L__BB0_4:
	setp.eq.s32 	%p4, %r4, 0;
	@%p4 bra 	$L__BB0_12;
	and.b32  	%r17, %r31, 3;
	setp.lt.u32 	%p5, %r4, 4;
	@%p5 bra 	$L__BB0_7;
	add.s32 	%r75, %r116, %r3;
	mul.wide.u32 	%rd34, %r75, 4;
	add.s64 	%rd35, %rd2, %rd34;
	ld.global.u32 	%r76, [%rd35];
	mad.lo.s32 	%r77, %r116, %r31, %r1;
	mul.wide.s32 	%rd36, %r77, 4;
	add.s64 	%rd37, %rd1, %rd36;
	ld.global.u32 	%r78, [%rd37];
	add.s32 	%r79, %r76, %r121;
	add.s32 	%r80, %r79, %r78;
	cvt.u64.u32 	%rd38, %r3;
	cvt.u64.u32 	%rd39, %r116;
	add.s64 	%rd40, %rd39, %rd38;
	shl.b64 	%rd41, %rd40, 2;
	add.s64 	%rd42, %rd2, %rd41;
	ld.global.u32 	%r81, [%rd42+4];
	mul.wide.s32 	%rd43, %r31, 4;
	add.s64 	%rd44, %rd37, %rd43;
	ld.global.u32 	%r82, [%rd44];
	add.s32 	%r83, %r81, %r80;
	add.s32 	%r84, %r83, %r82;
	ld.global.u32 	%r85, [%rd42+8];
	add.s64 	%rd45, %rd44, %rd43;
	ld.global.u32 	%r86, [%rd45];
	add.s32 	%r87, %r85, %r84;
	add.s32 	%r88, %r87, %r86;
	ld.global.u32 	%r89, [%rd42+12];
	add.s64 	%rd46, %rd45, %rd43;
	ld.global.u32 	%r90, [%rd46];
	add.s32 	%r91, %r89, %r88;
	add.s32 	%r121, %r91, %r90;
	add.s32 	%r116, %r116, 4;
$L__BB0_7:
	setp.eq.s32 	%p6, %r17, 0;
	@%p6 bra 	$L__BB0_12;
	setp.eq.s32 	%p7, %r17, 1;
	@%p7 bra 	$L__BB0_10;
	add.s32 	%r93, %r116, %r3;
	mul.wide.u32 	%rd47, %r93, 4;
	add.s64 	%rd48, %rd2, %rd47;
	ld.global.u32 	%r94, [%rd48];
	mad.lo.s32 	%r95, %r116, %r31, %r1;
	mul.wide.s32 	%rd49, %r95, 4;
	add.s64 	%rd50, %rd1, %rd49;
	ld.global.u32 	%r96, [%rd50];
	add.s32 	%r97, %r94, %r121;
	add.s32 	%r98, %r97, %r96;
	cvt.u64.u32 	%rd51, %r3;
	cvt.u64.u32 	%rd52, %r116;
	add.s64 	%rd53, %rd52, %rd51;
	shl.b64 	%rd54, %rd53, 2;
	add.s64 	%rd55, %rd2, %rd54;
	ld.global.u32 	%r99, [%rd55+4];
	mul.wide.s32 	%rd56, %r31, 4;
	add.s64 	%rd57, %rd50, %rd56;
	ld.global.u32 	%r100, [%rd57];
	add.s32 	%r101, %r99, %r98;
	add.s32 	%r121, %r101, %r100;
	add.s32 	%r116, %r116, 2;
$L__BB0_10:
	and.b32  	%r102, %r31, 1;
	setp.eq.b32 	%p8, %r102, 1;
	not.pred 	%p9, %p8;
	@%p9 bra 	$L__BB0_12;
	add.s32 	%r103, %r116, %r3;
	mul.wide.u32 	%rd58, %r103, 4;
	add.s64 	%rd59, %rd2, %rd58;
	ld.global.u32 	%r104, [%rd59];
	mad.lo.s32 	%r105, %r116, %r31, %r1;
	mul.wide.s32 	%rd60, %r105, 4;
	add.s64 	%rd61, %rd1, %rd60;
	ld.global.u32 	%r106, [%rd61];
	add.s32 	%r107, %r104, %r121;
	add.s32 	%r121, %r107, %r106;
$L__BB0_12:
	ld.param.u64 	%rd65, [_Z6matMulPiS_S_i_param_2];
	add.s32 	%r108, %r3, %r1;
	cvta.to.global.u64 	%rd62, %rd65;
	mul.wide.s32 	%rd63, %r108, 4;
	add.s64 	%rd64, %rd62, %rd63;
	st.global.u32 	[%rd64], %r121;
$L__BB0_13:
	ret;

}


// ===== COMPILED SASS (sm_100) =====

	.target	sm_100

	.elftype	@"ET_EXEC"


//--------------------- .note.nv.tkinfo           --------------------------
	.section	.note.nv.tkinfo,"",@"SHT_NOTE"
	.sectionflags	@"SHF_NOTE_NV_TKINFO"
	.tkinfo
        /*0018*/ 	.word	0x00000002
        /*0030*/ 	.string	""
        /*0030*/ 	.string	"ptxas"
        /*0030*/ 	.string	"Cuda compilation tools, release 13.0, V13.0.88"
        /*0030*/ 	.string	"Build cuda_13.0.r13.0/compiler.36424714_0"
        /*0030*/ 	.string	"-arch sm_100 -m 64 "



//--------------------- .note.nv.cuinfo           --------------------------
	.section	.note.nv.cuinfo,"",@"SHT_NOTE"
	.sectionflags	@"SHF_NOTE_NV_CUINFO"
        /*0018*/ 	.short	0x0002
        /*001a*/ 	.short	0x0064
        /*001c*/ 	.short	0x0082
	.zero		2


//--------------------- .nv.info                  --------------------------
	.section	.nv.info,"",@"SHT_CUDA_INFO"
	.align	4


	//----- nvinfo : EIATTR_REGCOUNT
	.align		4
        /*0000*/ 	.byte	0x04, 0x2f
        /*0002*/ 	.short	(.L_1 - .L_0)
	.align		4
.L_0:
        /*0004*/ 	.word	index@(_Z6matMulPiS_S_i)
        /*0008*/ 	.word	0x00000020


	//----- nvinfo : EIATTR_FRAME_SIZE
	.align		4
.L_1:
        /*000c*/ 	.byte	0x04, 0x11
        /*000e*/ 	.short	(.L_3 - .L_2)
	.align		4
.L_2:
        /*0010*/ 	.word	index@(_Z6matMulPiS_S_i)
        /*0014*/ 	.word	0x00000000


	//----- nvinfo : EIATTR_MIN_STACK_SIZE
	.align		4
.L_3:
        /*0018*/ 	.byte	0x04, 0x12
        /*001a*/ 	.short	(.L_5 - .L_4)
	.align		4
.L_4:
        /*001c*/ 	.word	index@(_Z6matMulPiS_S_i)
        /*0020*/ 	.word	0x00000000
.L_5:


//--------------------- .nv.compat                --------------------------
	.section	.nv.compat,"",@"SHT_CUDA_COMPAT_INFO"
	.align	4
        /*0000*/ 	.byte	0x02, 0x09, 0x00, 0x00, 0x02, 0x02, 0x01, 0x00, 0x02, 0x05, 0x05, 0x00, 0x03, 0x07, 0x01, 0x01
        /*0010*/ 	.byte	0x02, 0x03, 0x00, 0x00, 0x02, 0x06, 0x01, 0x00, 0x04, 0x0b, 0x08, 0x00, 0x09, 0x00, 0x00, 0x00
        /*0020*/ 	.byte	0x00, 0x00, 0x00, 0x00


//--------------------- .nv.info._Z6matMulPiS_S_i --------------------------
	.section	.nv.info._Z6matMulPiS_S_i,"",@"SHT_CUDA_INFO"
	.sectionflags	@""
	.align	4


	//----- nvinfo : EIATTR_CUDA_API_VERSION
	.align		4
        /*0000*/ 	.byte	0x04, 0x37
        /*0002*/ 	.short	(.L_7 - .L_6)
.L_6:
        /*0004*/ 	.word	0x00000082


	//----- nvinfo : EIATTR_KPARAM_INFO
	.align		4
.L_7:
        /*0008*/ 	.byte	0x04, 0x17
        /*000a*/ 	.short	(.L_9 - .L_8)
.L_8:
        /*000c*/ 	.word	0x00000000
        /*0010*/ 	.short	0x0003
        /*0012*/ 	.short	0x0018
        /*0014*/ 	.byte	0x00, 0xf0, 0x11, 0x00


	//----- nvinfo : EIATTR_KPARAM_INFO
	.align		4
.L_9:
        /*0018*/ 	.byte	0x04, 0x17
        /*001a*/ 	.short	(.L_11 - .L_10)
.L_10:
        /*001c*/ 	.word	0x00000000
        /*0020*/ 	.short	0x0002
        /*0022*/ 	.short	0x0010
        /*0024*/ 	.byte	0x00, 0xf5, 0x21, 0x00


	//----- nvinfo : EIATTR_KPARAM_INFO
	.align		4
.L_11:
        /*0028*/ 	.byte	0x04, 0x17
        /*002a*/ 	.short	(.L_13 - .L_12)
.L_12:
        /*002c*/ 	.word	0x00000000
        /*0030*/ 	.short	0x0001
        /*0032*/ 	.short	0x0008
        /*0034*/ 	.byte	0x00, 0xf5, 0x21, 0x00


	//----- nvinfo : EIATTR_KPARAM_INFO
	.align		4
.L_13:
        /*0038*/ 	.byte	0x04, 0x17
        /*003a*/ 	.short	(.L_15 - .L_14)
.L_14:
        /*003c*/ 	.word	0x00000000
        /*0040*/ 	.short	0x0000
        /*0042*/ 	.short	0x0000
        /*0044*/ 	.byte	0x00, 0xf5, 0x21, 0x00


	//----- nvinfo : EIATTR_SPARSE_MMA_MASK
	.align		4
.L_15:
        /*0048*/ 	.byte	0x03, 0x50
        /*004a*/ 	.short	0x0000


	//----- nvinfo : EIATTR_MAXREG_COUNT
	.align		4
        /*004c*/ 	.byte	0x03, 0x1b
        /*004e*/ 	.short	0x00ff


	//----- nvinfo : EIATTR_MERCURY_ISA_VERSION
	.align		4
        /*0050*/ 	.byte	0x03, 0x5f
        /*0052*/ 	.short	0x0101


	//----- nvinfo : EIATTR_VRC_CTA_INIT_COUNT
	.align		4
        /*0054*/ 	.byte	0x02, 0x4a
	.zero		1
	.zero		1


	//----- nvinfo : EIATTR_EXIT_INSTR_OFFSETS
	.align		4
        /*0058*/ 	.byte	0x04, 0x1c
        /*005a*/ 	.short	(.L_17 - .L_16)


	//   ....[0]....
.L_16:
        /*005c*/ 	.word	0x000000c0


	//   ....[1]....
        /*0060*/ 	.word	0x00000ab0


	//----- nvinfo : EIATTR_CBANK_PARAM_SIZE
	.align		4
.L_17:
        /*0064*/ 	.byte	0x03, 0x19
        /*0066*/ 	.short	0x001c


	//----- nvinfo : EIATTR_PARAM_CBANK
	.align		4
        /*0068*/ 	.byte	0x04, 0x0a
        /*006a*/ 	.short	(.L_19 - .L_18)
	.align		4
.L_18:
        /*006c*/ 	.word	index@(.nv.constant0._Z6matMulPiS_S_i)
        /*0070*/ 	.short	0x0380
        /*0072*/ 	.short	0x001c


	//----- nvinfo : EIATTR_SW_WAR
	.align		4
.L_19:
        /*0074*/ 	.byte	0x04, 0x36
        /*0076*/ 	.short	(.L_21 - .L_20)
.L_20:
        /*0078*/ 	.word	0x00000008
.L_21:


//--------------------- .nv.callgraph             --------------------------
	.section	.nv.callgraph,"",@"SHT_CUDA_CALLGRAPH"
	.align	4
	.sectionentsize	8
	.align		4
        /*0000*/ 	.word	0x00000000
	.align		4
        /*0004*/ 	.word	0xffffffff
	.align		4
        /*0008*/ 	.word	0x00000000
	.align		4
        /*000c*/ 	.word	0xfffffffe
	.align		4
        /*0010*/ 	.word	0x00000000
	.align		4
        /*0014*/ 	.word	0xfffffffd
	.align		4
        /*0018*/ 	.word	0x00000000
	.align		4
        /*001c*/ 	.word	0xfffffffc


//--------------------- .text._Z6matMulPiS_S_i    --------------------------
	.section	.text._Z6matMulPiS_S_i,"ax",@progbits
	.align	128
        .global         _Z6matMulPiS_S_i
        .type           _Z6matMulPiS_S_i,@function
        .size           _Z6matMulPiS_S_i,(.L_x_5 - _Z6matMulPiS_S_i)
        .other          _Z6matMulPiS_S_i,@"STO_CUDA_ENTRY STV_DEFAULT"
_Z6matMulPiS_S_i:
.text._Z6matMulPiS_S_i:
[----:B------:R-:W-:Y:S01]  /*0000*/  LDC R1, c[0x0][0x37c] ;  /* 0x0000df00ff017b82 */ /* 0x000fe20000000800 */
[----:B------:R-:W0:Y:S07]  /*0010*/  S2R R3, SR_TID.X ;  /* 0x0000000000037919 */ /* 0x000e2e0000002100 */
[----:B------:R-:W0:Y:S01]  /*0020*/  LDC R0, c[0x0][0x360] ;  /* 0x0000d800ff007b82 */ /* 0x000e220000000800 */
[----:B------:R-:W1:Y:S01]  /*0030*/  LDCU UR20, c[0x0][0x398] ;  /* 0x00007300ff1477ac */ /* 0x000e620008000800 */
[----:B------:R-:W2:Y:S06]  /*0040*/  S2R R2, SR_TID.Y ;  /* 0x0000000000027919 */ /* 0x000eac0000002200 */
[----:B------:R-:W0:Y:S08]  /*0050*/  S2UR UR4, SR_CTAID.X ;  /* 0x00000000000479c3 */ /* 0x000e300000002500 */
[----:B------:R-:W2:Y:S08]  /*0060*/  S2UR UR5, SR_CTAID.Y ;  /* 0x00000000000579c3 */ /* 0x000eb00000002600 */
[----:B------:R-:W2:Y:S01]  /*0070*/  LDC R13, c[0x0][0x364] ;  /* 0x0000d900ff0d7b82 */ /* 0x000ea20000000800 */
[----:B0-----:R-:W-:-:S02]  /*0080*/  IMAD R0, R0, UR4, R3 ;  /* 0x0000000400007c24 */ /* 0x001fc4000f8e0203 */
[----:B--2---:R-:W-:-:S05]  /*0090*/  IMAD R13, R13, UR5, R2 ;  /* 0x000000050d0d7c24 */ /* 0x004fca000f8e0202 */
[----:B------:R-:W-:-:S04]  /*00a0*/  VIMNMX R2, PT, PT, R0, R13, !PT ;  /* 0x0000000d00027248 */ /* 0x000fc80007fe0100 */
[----:B-1----:R-:W-:-:S13]  /*00b0*/  ISETP.GE.AND P0, PT, R2, UR20, PT ;  /* 0x0000001402007c0c */ /* 0x002fda000bf06270 */
[----:B------:R-:W-:Y:S05]  /*00c0*/  @P0 EXIT ;  /* 0x000000000000094d */ /* 0x000fea0003800000 */
[----:B------:R-:W-:Y:S02]  /*00d0*/  UISETP.GE.U32.AND UP0, UPT, UR20, 0x8, UPT ;  /* 0x000000081400788c */ /* 0x000fe4000bf06070 */
[----:B------:R-:W-:Y:S01]  /*00e0*/  IMAD R13, R13, UR20, RZ ;  /* 0x000000140d0d7c24 */ /* 0x000fe2000f8e02ff */
[----:B------:R-:W-:Y:S01]  /*00f0*/  UMOV UR4, URZ ;  /* 0x000000ff00047c82 */ /* 0x000fe20008000000 */
[----:B------:R-:W-:Y:S01]  /*0100*/  IMAD.MOV.U32 R12, RZ, RZ, RZ ;  /* 0x000000ffff0c7224 */ /* 0x000fe200078e00ff */
[----:B------:R-:W0:Y:S04]  /*0110*/  LDCU.64 UR18, c[0x0][0x358] ;  /* 0x00006b00ff1277ac */ /* 0x000e280008000a00 */
[----:B------:R-:W-:Y:S05]  /*0120*/  BRA.U !UP0, `(.L_x_0) ;  /* 0x00000005080c7547 */ /* 0x000fea000b800000 */
[----:B------:R-:W1:Y:S01]  /*0130*/  LDCU.128 UR24, c[0x0][0x380] ;  /* 0x00007000ff1877ac */ /* 0x000e620008000c00 */
[----:B------:R-:W-:Y:S01]  /*0140*/  IMAD.MOV.U32 R12, RZ, RZ, RZ ;  /* 0x000000ffff0c7224 */ /* 0x000fe200078e00ff */
[----:B------:R-:W-:Y:S01]  /*0150*/  MOV R14, R0 ;  /* 0x00000000000e7202 */ /* 0x000fe20000000f00 */
[----:B------:R-:W-:-:S04]  /*0160*/  ULOP3.LUT UR4, UR20, 0x7ffffff8, URZ, 0xc0, !UPT ;  /* 0x7ffffff814047892 */ /* 0x000fc8000f8ec0ff */
[----:B------:R-:W-:Y:S01]  /*0170*/  UIADD3 UR5, UPT, UPT, -UR4, URZ, URZ ;  /* 0x000000ff04057290 */ /* 0x000fe2000fffe1ff */
[----:B-1----:R-:W-:Y:S01]  /*0180*/  MOV R2, UR24 ;  /* 0x0000001800027c02 */ /* 0x002fe20008000f00 */
[----:B------:R-:W-:Y:S01]  /*0190*/  IMAD.U32 R3, RZ, RZ, UR25 ;  /* 0x00000019ff037e24 */ /* 0x000fe2000f8e00ff */
[----:B------:R-:W-:Y:S02]  /*01a0*/  UIMAD.WIDE UR6, UR20, 0x8, UR26 ;  /* 0x00000008140678a5 */ /* 0x000fe4000f8e021a */
[----:B------:R-:W-:Y:S01]  /*01b0*/  UIMAD.WIDE UR8, UR20, 0xc, UR26 ;  /* 0x0000000c140878a5 */ /* 0x000fe2000f8e021a */
[----:B------:R-:W-:Y:S01]  /*01c0*/  IMAD.WIDE.U32 R2, R13, 0x4, R2 ;  /* 0x000000040d027825 */ /* 0x000fe200078e0002 */
[----:B------:R-:W-:Y:S02]  /*01d0*/  UIMAD.WIDE UR10, UR20, 0x10, UR26 ;  /* 0x00000010140a78a5 */ /* 0x000fe4000f8e021a */
[----:B------:R-:W-:Y:S01]  /*01e0*/  UIMAD.WIDE UR12, UR20, 0x14, UR26 ;  /* 0x00000014140c78a5 */ /* 0x000fe2000f8e021a */
[----:B------:R-:W-:Y:S01]  /*01f0*/  IADD3 R5, P0, PT, R2, 0x10, RZ ;  /* 0x0000001002057810 */ /* 0x000fe20007f1e0ff */
[----:B------:R-:W-:-:S02]  /*0200*/  UIMAD.WIDE UR14, UR20, 0x18, UR26 ;  /* 0x00000018140e78a5 */ /* 0x000fc4000f8e021a */
[----:B------:R-:W-:Y:S01]  /*0210*/  UIMAD.WIDE UR16, UR20, 0x1c, UR26 ;  /* 0x0000001c141078a5 */ /* 0x000fe2000f8e021a */
[----:B------:R-:W-:-:S11]  /*0220*/  IADD3.X R6, PT, PT, RZ, R3, RZ, P0, !PT ;  /* 0x00000003ff067210 */ /* 0x000fd600007fe4ff */
.L_x_1:
[----:B------:R-:W-:Y:S01]  /*0230*/  IMAD.MOV.U32 R3, RZ, RZ, 0x4 ;  /* 0x00000004ff037424 */ /* 0x000fe200078e00ff */
[----:B------:R-:W-:Y:S01]  /*0240*/  UIMAD.WIDE UR22, UR20, 0x4, UR26 ;  /* 0x00000004141678a5 */ /* 0x000fe2000f8e021a */
[----:B------:R-:W-:Y:S02]  /*0250*/  HFMA2 R25, -RZ, RZ, 0, 2.384185791015625e-07 ;  /* 0x00000004ff197431 */ /* 0x000fe400000001ff */
[----:B------:R-:W-:-:S03]  /*0260*/  IMAD.WIDE R2, R14, R3, UR26 ;  /* 0x0000001a0e027e25 */ /* 0x000fc6000f8e0203 */
[----:B------:R-:W-:Y:S01]  /*0270*/  MOV R8, UR22 ;  /* 0x0000001600087c02 */ /* 0x000fe20008000f00 */
[----:B------:R-:W-:Y:S01]  /*0280*/  IMAD.U32 R9, RZ, RZ, UR23 ;  /* 0x00000017ff097e24 */ /* 0x000fe2000f8e00ff */
[----:B0-----:R0:W2:Y:S01]  /*0290*/  LDG.E R21, desc[UR18][R2.64] ;  /* 0x0000001202157981 */ /* 0x0010a2000c1e1900 */
[----:B------:R-:W-:Y:S02]  /*02a0*/  IMAD.MOV.U32 R11, RZ, RZ, 0x4 ;  /* 0x00000004ff0b7424 */ /* 0x000fe400078e00ff */
[----:B------:R-:W-:-:S04]  /*02b0*/  IMAD.WIDE R8, R14, 0x4, R8 ;  /* 0x000000040e087825 */ /* 0x000fc800078e0208 */
[C---:B------:R-:W-:Y:S01]  /*02c0*/  IMAD.WIDE R24, R14.reuse, R25, UR6 ;  /* 0x000000060e187e25 */ /* 0x040fe2000f8e0219 */
[----:B------:R1:W3:Y:S01]  /*02d0*/  LDG.E R19, desc[UR18][R8.64] ;  /* 0x0000001208137981 */ /* 0x0002e2000c1e1900 */
[----:B0-----:R-:W-:Y:S02]  /*02e0*/  MOV R3, R6 ;  /* 0x0000000600037202 */ /* 0x001fe40000000f00 */
[----:B------:R-:W-:Y:S02]  /*02f0*/  IMAD.MOV.U32 R2, RZ, RZ, R5 ;  /* 0x000000ffff027224 */ /* 0x000fe400078e0005 */
[----:B------:R-:W-:Y:S02]  /*0300*/  HFMA2 R5, -RZ, RZ, 0, 2.384185791015625e-07 ;  /* 0x00000004ff057431 */ /* 0x000fe400000001ff */
[----:B------:R-:W-:Y:S01]  /*0310*/  IMAD.WIDE R10, R14, R11, UR8 ;  /* 0x000000080e0a7e25 */ /* 0x000fe2000f8e020b */
[----:B------:R-:W4:Y:S04]  /*0320*/  LDG.E R17, desc[UR18][R24.64] ;  /* 0x0000001218117981 */ /* 0x000f28000c1e1900 */
[----:B------:R-:W2:Y:S04]  /*0330*/  LDG.E R22, desc[UR18][R2.64+-0x10] ;  /* 0xfffff01202167981 */ /* 0x000ea8000c1e1900 */
[----:B------:R-:W3:Y:S01]  /*0340*/  LDG.E R20, desc[UR18][R2.64+-0xc] ;  /* 0xfffff41202147981 */ /* 0x000ee2000c1e1900 */
[----:B------:R-:W-:-:S03]  /*0350*/  IMAD.MOV.U32 R7, RZ, RZ, 0x4 ;  /* 0x00000004ff077424 */ /* 0x000fc600078e00ff */
[----:B------:R-:W4:Y:S01]  /*0360*/  LDG.E R18, desc[UR18][R2.64+-0x8] ;  /* 0xfffff81202127981 */ /* 0x000f22000c1e1900 */
[C---:B------:R-:W-:Y:S01]  /*0370*/  IMAD.WIDE R4, R14.reuse, R5, UR10 ;  /* 0x0000000a0e047e25 */ /* 0x040fe2000f8e0205 */
[----:B-1----:R-:W-:Y:S02]  /*0380*/  MOV R9, 0x4 ;  /* 0x0000000400097802 */ /* 0x002fe40000000f00 */
[----:B------:R0:W5:Y:S01]  /*0390*/  LDG.E R15, desc[UR18][R10.64] ;  /* 0x000000120a0f7981 */ /* 0x000162000c1e1900 */
[----:B------:R-:W-:-:S03]  /*03a0*/  IMAD.WIDE R6, R14, R7, UR12 ;  /* 0x0000000c0e067e25 */ /* 0x000fc6000f8e0207 */
[----:B------:R-:W5:Y:S01]  /*03b0*/  LDG.E R16, desc[UR18][R2.64+-0x4] ;  /* 0xfffffc1202107981 */ /* 0x000f62000c1e1900 */
[----:B------:R-:W-:-:S03]  /*03c0*/  IMAD.WIDE R8, R14, R9, UR14 ;  /* 0x0000000e0e087e25 */ /* 0x000fc6000f8e0209 */
[----:B------:R1:W5:Y:S01]  /*03d0*/  LDG.E R4, desc[UR18][R4.64] ;  /* 0x0000001204047981 */ /* 0x000362000c1e1900 */
[----:B------:R-:W-:-:S03]  /*03e0*/  IMAD.MOV.U32 R29, RZ, RZ, 0x4 ;  /* 0x00000004ff1d7424 */ /* 0x000fc600078e00ff */
[----:B------:R-:W5:Y:S01]  /*03f0*/  LDG.E R23, desc[UR18][R2.64] ;  /* 0x0000001202177981 */ /* 0x000f62000c1e1900 */
[----:B0-----:R-:W-:-:S03]  /*0400*/  IMAD.WIDE R10, R14, R29, UR16 ;  /* 0x000000100e0a7e25 */ /* 0x001fc6000f8e021d */
[----:B------:R0:W5:Y:S04]  /*0410*/  LDG.E R6, desc[UR18][R6.64] ;  /* 0x0000001206067981 */ /* 0x000168000c1e1900 */
[----:B------:R-:W5:Y:S04]  /*0420*/  LDG.E R25, desc[UR18][R2.64+0x4] ;  /* 0x0000041202197981 */ /* 0x000f68000c1e1900 */
[----:B------:R-:W5:Y:S04]  /*0430*/  LDG.E R8, desc[UR18][R8.64] ;  /* 0x0000001208087981 */ /* 0x000f68000c1e1900 */
[----:B------:R-:W5:Y:S04]  /*0440*/  LDG.E R27, desc[UR18][R2.64+0x8] ;  /* 0x00000812021b7981 */ /* 0x000f68000c1e1900 */
[----:B------:R-:W5:Y:S04]  /*0450*/  LDG.E R10, desc[UR18][R10.64] ;  /* 0x000000120a0a7981 */ /* 0x000f68000c1e1900 */
[----:B------:R-:W5:Y:S01]  /*0460*/  LDG.E R29, desc[UR18][R2.64+0xc] ;  /* 0x00000c12021d7981 */ /* 0x000f62000c1e1900 */
[----:B------:R-:W-:-:S04]  /*0470*/  UIADD3 UR5, UPT, UPT, UR5, 0x8, URZ ;  /* 0x0000000805057890 */ /* 0x000fc8000fffe0ff */
[----:B------:R-:W-:Y:S01]  /*0480*/  UISETP.NE.AND UP0, UPT, UR5, URZ, UPT ;  /* 0x000000ff0500728c */ /* 0x000fe2000bf05270 */
[----:B-1----:R-:W-:Y:S02]  /*0490*/  IADD3 R5, P0, PT, R2, 0x20, RZ ;  /* 0x0000002002057810 */ /* 0x002fe40007f1e0ff */
[----:B0-----:R-:W-:-:S04]  /*04a0*/  MOV R7, UR20 ;  /* 0x0000001400077c02 */ /* 0x001fc80008000f00 */
[----:B------:R-:W-:Y:S02]  /*04b0*/  LEA R14, R7, R14, 0x3 ;  /* 0x0000000e070e7211 */ /* 0x000fe400078e18ff */
[----:B--2---:R-:W-:-:S04]  /*04c0*/  IADD3 R21, PT, PT, R21, R22, R12 ;  /* 0x0000001615157210 */ /* 0x004fc80007ffe00c */
[----:B---3--:R-:W-:-:S04]  /*04d0*/  IADD3 R19, PT, PT, R19, R20, R21 ;  /* 0x0000001413137210 */ /* 0x008fc80007ffe015 */
[----:B----4-:R-:W-:-:S04]  /*04e0*/  IADD3 R17, PT, PT, R17, R18, R19 ;  /* 0x0000001211117210 */ /* 0x010fc80007ffe013 */
[----:B-----5:R-:W-:-:S04]  /*04f0*/  IADD3 R15, PT, PT, R15, R16, R17 ;  /* 0x000000100f0f7210 */ /* 0x020fc80007ffe011 */
[----:B------:R-:W-:-:S04]  /*0500*/  IADD3 R4, PT, PT, R4, R23, R15 ;  /* 0x0000001704047210 */ /* 0x000fc80007ffe00f */
[----:B------:R-:W-:Y:S01]  /*0510*/  IADD3 R4, PT, PT, R6, R25, R4 ;  /* 0x0000001906047210 */ /* 0x000fe20007ffe004 */
[----:B------:R-:W-:-:S03]  /*0520*/  IMAD.X R6, RZ, RZ, R3, P0 ;  /* 0x000000ffff067224 */ /* 0x000fc600000e0603 */
[----:B------:R-:W-:-:S04]  /*0530*/  IADD3 R4, PT, PT, R8, R27, R4 ;  /* 0x0000001b08047210 */ /* 0x000fc80007ffe004 */
[----:B------:R-:W-:Y:S01]  /*0540*/  IADD3 R12, PT, PT, R10, R29, R4 ;  /* 0x0000001d0a0c7210 */ /* 0x000fe20007ffe004 */
[----:B------:R-:W-:Y:S06]  /*0550*/  BRA.U UP0, `(.L_x_1) ;  /* 0xfffffffd00347547 */ /* 0x000fec000b83ffff */
.L_x_0:
[----:B------:R-:W-:-:S04]  /*0560*/  ULOP3.LUT UR6, UR20, 0x7, URZ, 0xc0, !UPT ;  /* 0x0000000714067892 */ /* 0x000fc8000f8ec0ff */
[----:B------:R-:W-:-:S09]  /*0570*/  UISETP.NE.AND UP0, UPT, UR6, URZ, UPT ;  /* 0x000000ff0600728c */ /* 0x000fd2000bf05270 */
[----:B------:R-:W-:Y:S05]  /*0580*/  BRA.U !UP0, `(.L_x_2) ;  /* 0x0000000508387547 */ /* 0x000fea000b800000 */
[----:B------:R-:W-:Y:S02]  /*0590*/  UISETP.GE.U32.AND UP0, UPT, UR6, 0x4, UPT ;  /* 0x000000040600788c */ /* 0x000fe4000bf06070 */
[----:B------:R-:W-:-:S04]  /*05a0*/  ULOP3.LUT UR5, UR20, 0x3, URZ, 0xc0, !UPT ;  /* 0x0000000314057892 */ /* 0x000fc8000f8ec0ff */
[----:B------:R-:W-:-:S03]  /*05b0*/  UISETP.NE.AND UP1, UPT, UR5, URZ, UPT ;  /* 0x000000ff0500728c */ /* 0x000fc6000bf25270 */
[----:B------:R-:W-:Y:S08]  /*05c0*/  BRA.U !UP0, `(.L_x_3) ;  /* 0x00000001087c7547 */ /* 0x000ff0000b800000 */
[----:B------:R-:W1:Y:S01]  /*05d0*/  LDC.64 R6, c[0x0][0x388] ;  /* 0x0000e200ff067b82 */ /* 0x000e620000000a00 */
[----:B------:R-:W2:Y:S01]  /*05e0*/  LDCU.64 UR6, c[0x0][0x380] ;  /* 0x00007000ff0677ac */ /* 0x000ea20008000a00 */
[----:B------:R-:W-:Y:S01]  /*05f0*/  IMAD.U32 R9, RZ, RZ, UR4 ;  /* 0x00000004ff097e24 */ /* 0x000fe2000f8e00ff */
[C---:B------:R-:W-:Y:S01]  /*0600*/  IADD3 R3, PT, PT, R13.reuse, UR4, RZ ;  /* 0x000000040d037c10 */ /* 0x040fe2000fffe0ff */
[----:B------:R-:W-:Y:S01]  /*0610*/  IMAD.U32 R11, RZ, RZ, UR20 ;  /* 0x00000014ff0b7e24 */ /* 0x000fe2000f8e00ff */
[----:B------:R-:W-:Y:S01]  /*0620*/  IADD3 R10, P0, PT, R13, UR4, RZ ;  /* 0x000000040d0a7c10 */ /* 0x000fe2000ff1e0ff */
[----:B------:R-:W-:Y:S02]  /*0630*/  IMAD R9, R9, UR20, R0 ;  /* 0x0000001409097c24 */ /* 0x000fe4000f8e0200 */
[----:B------:R-:W3:Y:S01]  /*0640*/  LDC.64 R4, c[0x0][0x380] ;  /* 0x0000e000ff047b82 */ /* 0x000ee20000000a00 */
[----:B------:R-:W-:Y:S01]  /*0650*/  MOV R15, UR20 ;  /* 0x00000014000f7c02 */ /* 0x000fe20008000f00 */
[----:B-1----:R-:W-:-:S04]  /*0660*/  IMAD.WIDE R6, R9, 0x4, R6 ;  /* 0x0000000409067825 */ /* 0x002fc800078e0206 */
[----:B------:R-:W-:Y:S02]  /*0670*/  IMAD.U32 R9, RZ, RZ, UR20 ;  /* 0x00000014ff097e24 */ /* 0x000fe4000f8e00ff */
[----:B---3--:R-:W-:Y:S01]  /*0680*/  IMAD.WIDE.U32 R4, R3, 0x4, R4 ;  /* 0x0000000403047825 */ /* 0x008fe200078e0004 */
[----:B------:R-:W-:Y:S02]  /*0690*/  IADD3.X R3, PT, PT, RZ, RZ, RZ, P0, !PT ;  /* 0x000000ffff037210 */ /* 0x000fe400007fe4ff */
[C---:B--2---:R-:W-:Y:S01]  /*06a0*/  LEA R2, P0, R10.reuse, UR6, 0x2 ;  /* 0x000000060a027c11 */ /* 0x044fe2000f8010ff */
[----:B------:R-:W-:Y:S02]  /*06b0*/  IMAD.WIDE R8, R9, 0x4, R6 ;  /* 0x0000000409087825 */ /* 0x000fe400078e0206 */
[----:B0-----:R-:W2:Y:S01]  /*06c0*/  LDG.E R5, desc[UR18][R4.64] ;  /* 0x0000001204057981 */ /* 0x001ea2000c1e1900 */
[----:B------:R-:W-:-:S03]  /*06d0*/  LEA.HI.X R3, R10, UR7, R3, 0x2, P0 ;  /* 0x000000070a037c11 */ /* 0x000fc600080f1403 */
[----:B------:R-:W2:Y:S01]  /*06e0*/  LDG.E R6, desc[UR18][R6.64] ;  /* 0x0000001206067981 */ /* 0x000ea2000c1e1900 */
[----:B------:R-:W-:-:S03]  /*06f0*/  IMAD.WIDE R10, R11, 0x4, R8 ;  /* 0x000000040b0a7825 */ /* 0x000fc600078e0208 */
[----:B------:R-:W3:Y:S04]  /*0700*/  LDG.E R17, desc[UR18][R8.64] ;  /* 0x0000001208117981 */ /* 0x000ee8000c1e1900 */
[----:B------:R-:W3:Y:S01]  /*0710*/  LDG.E R16, desc[UR18][R2.64+0x4] ;  /* 0x0000041202107981 */ /* 0x000ee2000c1e1900 */
[----:B------:R-:W-:-:S03]  /*0720*/  IMAD.WIDE R14, R15, 0x4, R10 ;  /* 0x000000040f0e7825 */ /* 0x000fc600078e020a */
[----:B------:R-:W4:Y:S04]  /*0730*/  LDG.E R19, desc[UR18][R10.64] ;  /* 0x000000120a137981 */ /* 0x000f28000c1e1900 */
[----:B------:R-:W4:Y:S04]  /*0740*/  LDG.E R18, desc[UR18][R2.64+0x8] ;  /* 0x0000081202127981 */ /* 0x000f28000c1e1900 */
[----:B------:R-:W5:Y:S04]  /*0750*/  LDG.E R20, desc[UR18][R2.64+0xc] ;  /* 0x00000c1202147981 */ /* 0x000f68000c1e1900 */
[----:B------:R-:W5:Y:S01]  /*0760*/  LDG.E R14, desc[UR18][R14.64] ;  /* 0x000000120e0e7981 */ /* 0x000f62000c1e1900 */
[----:B------:R-:W-:Y:S01]  /*0770*/  UIADD3 UR4, UPT, UPT, UR4, 0x4, URZ ;  /* 0x0000000404047890 */ /* 0x000fe2000fffe0ff */
[----:B--2---:R-:W-:-:S04]  /*0780*/  IADD3 R5, PT, PT, R6, R5, R12 ;  /* 0x0000000506057210 */ /* 0x004fc80007ffe00c */
[----:B---3--:R-:W-:-:S04]  /*0790*/  IADD3 R5, PT, PT, R17, R16, R5 ;  /* 0x0000001011057210 */ /* 0x008fc80007ffe005 */
[----:B----4-:R-:W-:-:S04]  /*07a0*/  IADD3 R5, PT, PT, R19, R18, R5 ;  /* 0x0000001213057210 */ /* 0x010fc80007ffe005 */
[----:B-----5:R-:W-:-:S07]  /*07b0*/  IADD3 R12, PT, PT, R14, R20, R5 ;  /* 0x000000140e0c7210 */ /* 0x020fce0007ffe005 */
.L_x_3:
[----:B------:R-:W-:Y:S05]  /*07c0*/  BRA.U !UP1, `(.L_x_2) ;  /* 0x0000000109a87547 */ /* 0x000fea000b800000 */
[----:B------:R-:W-:Y:S01]  /*07d0*/  UISETP.NE.AND UP0, UPT, UR5, 0x1, UPT ;  /* 0x000000010500788c */ /* 0x000fe2000bf05270 */
[----:B------:R-:W-:Y:S01]  /*07e0*/  MOV R7, UR4 ;  /* 0x0000000400077c02 */ /* 0x000fe20008000f00 */
[----:B------:R-:W-:Y:S02]  /*07f0*/  ULOP3.LUT UR5, UR20, 0x1, URZ, 0xc0, !UPT ;  /* 0x0000000114057892 */ /* 0x000fe4000f8ec0ff */
[----:B------:R-:W-:Y:S02]  /*0800*/  MOV R15, UR20 ;  /* 0x00000014000f7c02 */ /* 0x000fe40008000f00 */
[----:B------:R-:W-:Y:S01]  /*0810*/  UISETP.NE.U32.AND UP1, UPT, UR5, 0x1, UPT ;  /* 0x000000010500788c */ /* 0x000fe2000bf25070 */
[----:B------:R-:W-:-:S04]  /*0820*/  PLOP3.LUT P1, PT, PT, PT, UP0, 0x80, 0x8 ;  /* 0x000000000008781c */ /* 0x000fc80003f2f008 */
[----:B------:R-:W1:Y:S01]  /*0830*/  @UP0 LDCU.128 UR8, c[0x0][0x380] ;  /* 0x00007000ff0807ac */ /* 0x000e620008000c00 */
[----:B------:R-:W-:Y:S01]  /*0840*/  PLOP3.LUT P0, PT, PT, PT, UP1, 0x80, 0x8 ;  /* 0x000000000008781c */ /* 0x000fe20003f0f018 */
[----:B------:R-:W2:Y:S04]  /*0850*/  @UP0 LDCU.64 UR6, c[0x0][0x380] ;  /* 0x00007000ff0607ac */ /* 0x000ea80008000a00 */
[----:B------:R-:W3:Y:S03]  /*0860*/  @!UP1 LDCU.128 UR12, c[0x0][0x380] ;  /* 0x00007000ff0c97ac */ /* 0x000ee60008000c00 */
[C---:B------:R-:W-:Y:S01]  /*0870*/  @P1 VIADD R3, R13.reuse, UR4 ;  /* 0x000000040d031c36 */ /* 0x040fe20008000000 */
[----:B------:R-:W-:Y:S01]  /*0880*/  @P1 IADD3 R6, P2, PT, R13, UR4, RZ ;  /* 0x000000040d061c10 */ /* 0x000fe2000ff5e0ff */
[----:B------:R-:W-:Y:S01]  /*0890*/  @UP0 UIADD3 UR4, UPT, UPT, UR4, 0x2, URZ ;  /* 0x0000000204040890 */ /* 0x000fe2000fffe0ff */
[----:B-1----:R-:W-:Y:S01]  /*08a0*/  MOV R10, UR8 ;  /* 0x00000008000a7c02 */ /* 0x002fe20008000f00 */
[----:B------:R-:W-:Y:S01]  /*08b0*/  IMAD.U32 R11, RZ, RZ, UR9 ;  /* 0x00000009ff0b7e24 */ /* 0x000fe2000f8e00ff */
[----:B------:R-:W-:Y:S01]  /*08c0*/  MOV R5, UR11 ;  /* 0x0000000b00057c02 */ /* 0x000fe20008000f00 */
[----:B------:R-:W-:-:S02]  /*08d0*/  IMAD.U32 R4, RZ, RZ, UR10 ;  /* 0x0000000aff047e24 */ /* 0x000fc4000f8e00ff */
[----:B------:R-:W-:-:S04]  /*08e0*/  @P1 IMAD.WIDE.U32 R10, R3, 0x4, R10 ;  /* 0x00000004030a1825 */ /* 0x000fc800078e000a */
[----:B------:R-:W-:Y:S02]  /*08f0*/  @P1 IMAD R3, R7, UR20, R0 ;  /* 0x0000001407031c24 */ /* 0x000fe4000f8e0200 */
[----:B------:R-:W-:Y:S01]  /*0900*/  @P1 IMAD.X R7, RZ, RZ, RZ, P2 ;  /* 0x000000ffff071224 */ /* 0x000fe200010e06ff */
[C---:B--2---:R-:W-:Y:S01]  /*0910*/  @P1 LEA R2, P2, R6.reuse, UR6, 0x2 ;  /* 0x0000000606021c11 */ /* 0x044fe2000f8410ff */
[----:B------:R-:W-:Y:S01]  /*0920*/  @P1 IMAD.WIDE R4, R3, 0x4, R4 ;  /* 0x0000000403041825 */ /* 0x000fe200078e0204 */
[----:B------:R-:W-:Y:S01]  /*0930*/  @!P0 IADD3 R17, PT, PT, R13, UR4, RZ ;  /* 0x000000040d118c10 */ /* 0x000fe2000fffe0ff */
[----:B0-----:R-:W2:Y:S01]  /*0940*/  @P1 LDG.E R11, desc[UR18][R10.64] ;  /* 0x000000120a0b1981 */ /* 0x001ea2000c1e1900 */
[----:B------:R-:W-:Y:S01]  /*0950*/  @P1 LEA.HI.X R3, R6, UR7, R7, 0x2, P2 ;  /* 0x0000000706031c11 */ /* 0x000fe200090f1407 */
[----:B------:R-:W-:Y:S01]  /*0960*/  IMAD.U32 R19, RZ, RZ, UR4 ;  /* 0x00000004ff137e24 */ /* 0x000fe2000f8e00ff */
[----:B---3--:R-:W-:Y:S01]  /*0970*/  MOV R6, UR12 ;  /* 0x0000000c00067c02 */ /* 0x008fe20008000f00 */
[----:B------:R-:W-:Y:S01]  /*0980*/  IMAD.U32 R7, RZ, RZ, UR13 ;  /* 0x0000000dff077e24 */ /* 0x000fe2000f8e00ff */
[----:B------:R-:W-:Y:S01]  /*0990*/  MOV R9, UR15 ;  /* 0x0000000f00097c02 */ /* 0x000fe20008000f00 */
[----:B------:R-:W-:Y:S01]  /*09a0*/  @P1 IMAD.WIDE R14, R15, 0x4, R4 ;  /* 0x000000040f0e1825 */ /* 0x000fe200078e0204 */
[----:B------:R-:W3:Y:S03]  /*09b0*/  @P1 LDG.E R2, desc[UR18][R2.64+0x4] ;  /* 0x0000041202021981 */ /* 0x000ee6000c1e1900 */
[----:B------:R-:W-:Y:S01]  /*09c0*/  IMAD.U32 R8, RZ, RZ, UR14 ;  /* 0x0000000eff087e24 */ /* 0x000fe2000f8e00ff */
[----:B------:R-:W2:Y:S01]  /*09d0*/  @P1 LDG.E R4, desc[UR18][R4.64] ;  /* 0x0000001204041981 */ /* 0x000ea2000c1e1900 */
[----:B------:R-:W-:-:S02]  /*09e0*/  @!P0 IMAD R19, R19, UR20, R0 ;  /* 0x0000001413138c24 */ /* 0x000fc4000f8e0200 */
[----:B------:R-:W-:Y:S01]  /*09f0*/  @!P0 IMAD.WIDE.U32 R6, R17, 0x4, R6 ;  /* 0x0000000411068825 */ /* 0x000fe200078e0006 */
[----:B------:R-:W3:Y:S03]  /*0a00*/  @P1 LDG.E R14, desc[UR18][R14.64] ;  /* 0x000000120e0e1981 */ /* 0x000ee6000c1e1900 */
[----:B------:R-:W-:Y:S02]  /*0a10*/  @!P0 IMAD.WIDE R8, R19, 0x4, R8 ;  /* 0x0000000413088825 */ /* 0x000fe400078e0208 */
[----:B------:R-:W4:Y:S04]  /*0a20*/  @!P0 LDG.E R7, desc[UR18][R6.64] ;  /* 0x0000001206078981 */ /* 0x000f28000c1e1900 */
[----:B------:R-:W4:Y:S01]  /*0a30*/  @!P0 LDG.E R8, desc[UR18][R8.64] ;  /* 0x0000001208088981 */ /* 0x000f22000c1e1900 */
[----:B--2---:R-:W-:-:S04]  /*0a40*/  @P1 IADD3 R11, PT, PT, R4, R11, R12 ;  /* 0x0000000b040b1210 */ /* 0x004fc80007ffe00c */
[----:B---3--:R-:W-:-:S04]  /*0a50*/  @P1 IADD3 R12, PT, PT, R14, R2, R11 ;  /* 0x000000020e0c1210 */ /* 0x008fc80007ffe00b */
[----:B----4-:R-:W-:-:S07]  /*0a60*/  @!P0 IADD3 R12, PT, PT, R8, R7, R12 ;  /* 0x00000007080c8210 */ /* 0x010fce0007ffe00c */
.L_x_2:
[----:B------:R-:W1:Y:S01]  /*0a70*/  LDC.64 R2, c[0x0][0x390] ;  /* 0x0000e400ff027b82 */ /* 0x000e620000000a00 */
[----:B------:R-:W-:-:S04]  /*0a80*/  IMAD.IADD R13, R0, 0x1, R13 ;  /* 0x00000001000d7824 */ /* 0x000fc800078e020d */
[----:B-1----:R-:W-:-:S05]  /*0a90*/  IMAD.WIDE R2, R13, 0x4, R2 ;  /* 0x000000040d027825 */ /* 0x002fca00078e0202 */
[----:B0-----:R-:W-:Y:S01]  /*0aa0*/  STG.E desc[UR18][R2.64], R12 ;  /* 0x0000000c02007986 */ /* 0x001fe2000c101912 */
[----:B------:R-:W-:Y:S05]  /*0ab0*/  EXIT ;  /* 0x000000000000794d */ /* 0x000fea0003800000 */
.L_x_4:
[----:B------:R-:W-:-:S00]  /*0ac0*/  BRA `(.L_x_4) ;  /* 0xfffffffc00fc7947 */ /* 0x000fc0000383ffff */
[----:B------:R-:W-:-:S00]  /*0ad0*/  NOP ;  /* 0x0000000000007918 */ /* 0x000fc00000000000 */
        /* <DEDUP_REMOVED lines=10> */
.L_x_5:


//--------------------- .nv.shared.reserved.0     --------------------------
	.section	.nv.shared.reserved.0,"aw",@nobits
	.weak		__nv_reservedSMEM_offset_0_alias
	.size		__nv_reservedSMEM_offset_0_alias, 0, 64
	.other		__nv_reservedSMEM_offset_0_alias,@"STO_CUDA_RESERVED_SHARED STV_DEFAULT"
__nv_reservedSMEM_offset_0_alias:
	.zero		0
	.zero		64


//--------------------- .nv.constant0._Z6matMulPiS_S_i --------------------------
	.section	.nv.constant0._Z6matMulPiS_S_i,"a",@progbits
	.sectionflags	@""
	.align	4
.nv.constant0._Z6matMulPiS_S_i:
	.zero		924


//--------------------- SYMBOLS --------------------------

	.type		.nv.reservedSmem.offset0,@object
	.size		.nv.reservedSmem.offset0,0x4
